//
// Generated by NVIDIA NVVM Compiler
//
// Compiler Build ID: CL-36424714
// Cuda compilation tools, release 13.0, V13.0.88
// Based on NVVM 20.0.0
//

.version 9.0
.target sm_100
.address_size 64

	// .globl	_Z10cov_kernelPKfS0_Pfiiii
.extern .shared .align 16 .b8 shared_mem[];

.visible .entry _Z10cov_kernelPKfS0_Pfiiii(
	.param .u64 .ptr .align 1 _Z10cov_kernelPKfS0_Pfiiii_param_0,
	.param .u64 .ptr .align 1 _Z10cov_kernelPKfS0_Pfiiii_param_1,
	.param .u64 .ptr .align 1 _Z10cov_kernelPKfS0_Pfiiii_param_2,
	.param .u32 _Z10cov_kernelPKfS0_Pfiiii_param_3,
	.param .u32 _Z10cov_kernelPKfS0_Pfiiii_param_4,
	.param .u32 _Z10cov_kernelPKfS0_Pfiiii_param_5,
	.param .u32 _Z10cov_kernelPKfS0_Pfiiii_param_6
)
{
	.reg .pred 	%p<7>;
	.reg .b32 	%r<32>;
	.reg .b32 	%f<14>;
	.reg .b64 	%rd<20>;

	ld.param.u64 	%rd4, [_Z10cov_kernelPKfS0_Pfiiii_param_0];
	ld.param.u64 	%rd5, [_Z10cov_kernelPKfS0_Pfiiii_param_1];
	ld.param.u64 	%rd6, [_Z10cov_kernelPKfS0_Pfiiii_param_2];
	ld.param.u32 	%r10, [_Z10cov_kernelPKfS0_Pfiiii_param_4];
	ld.param.u32 	%r12, [_Z10cov_kernelPKfS0_Pfiiii_param_5];
	ld.param.u32 	%r11, [_Z10cov_kernelPKfS0_Pfiiii_param_6];
	mov.u32 	%r31, %ntid.x;
	mov.u32 	%r2, %ctaid.x;
	mul.lo.s32 	%r3, %r11, %r12;
	mov.u32 	%r4, %tid.x;
	setp.ge.s32 	%p1, %r4, %r3;
	mov.f32 	%f13, 0f00000000;
	@%p1 bra 	$L__BB0_3;
	sub.s32 	%r13, %r10, %r11;
	add.s32 	%r14, %r13, 1;
	div.s32 	%r15, %r2, %r14;
	mad.lo.s32 	%r16, %r15, %r13, %r15;
	sub.s32 	%r17, %r2, %r16;
	cvt.u64.u32 	%rd7, %r17;
	mul.lo.s32 	%r18, %r15, %r10;
	cvt.s64.s32 	%rd8, %r18;
	add.s64 	%rd1, %rd8, %rd7;
	cvta.to.global.u64 	%rd2, %rd5;
	cvta.to.global.u64 	%rd3, %rd4;
	mov.f32 	%f13, 0f00000000;
	mov.u32 	%r30, %r4;
$L__BB0_2:
	div.s32 	%r19, %r30, %r11;
	mul.lo.s32 	%r20, %r19, %r11;
	sub.s32 	%r21, %r30, %r20;
	mul.wide.s32 	%rd9, %r30, 4;
	add.s64 	%rd10, %rd2, %rd9;
	ld.global.f32 	%f6, [%rd10];
	add.s32 	%r30, %r30, %r31;
	shl.b32 	%r22, %r30, 2;
	mov.u32 	%r23, shared_mem;
	add.s32 	%r24, %r23, %r22;
	st.shared.f32 	[%r24], %f6;
	mul.lo.s32 	%r25, %r19, %r10;
	cvt.s64.s32 	%rd11, %r25;
	add.s64 	%rd12, %rd1, %rd11;
	cvt.s64.s32 	%rd13, %r21;
	add.s64 	%rd14, %rd12, %rd13;
	shl.b64 	%rd15, %rd14, 2;
	add.s64 	%rd16, %rd3, %rd15;
	ld.global.f32 	%f7, [%rd16];
	fma.rn.f32 	%f13, %f7, %f6, %f13;
	setp.lt.s32 	%p2, %r30, %r3;
	@%p2 bra 	$L__BB0_2;
$L__BB0_3:
	shl.b32 	%r26, %r4, 2;
	mov.u32 	%r27, shared_mem;
	add.s32 	%r7, %r27, %r26;
	st.shared.f32 	[%r7], %f13;
	bar.sync 	0;
	setp.lt.u32 	%p3, %r31, 2;
	@%p3 bra 	$L__BB0_7;
$L__BB0_4:
	shr.u32 	%r9, %r31, 1;
	setp.ge.u32 	%p4, %r4, %r9;
	@%p4 bra 	$L__BB0_6;
	shl.b32 	%r28, %r9, 2;
	add.s32 	%r29, %r7, %r28;
	ld.shared.f32 	%f8, [%r29];
	ld.shared.f32 	%f9, [%r7];
	add.f32 	%f10, %f8, %f9;
	st.shared.f32 	[%r7], %f10;
$L__BB0_6:
	bar.sync 	0;
	setp.gt.u32 	%p5, %r31, 3;
	mov.u32 	%r31, %r9;
	@%p5 bra 	$L__BB0_4;
$L__BB0_7:
	setp.ne.s32 	%p6, %r4, 0;
	@%p6 bra 	$L__BB0_9;
	ld.shared.f32 	%f11, [shared_mem];
	cvta.to.global.u64 	%rd17, %rd6;
	mul.wide.u32 	%rd18, %r2, 4;
	add.s64 	%rd19, %rd17, %rd18;
	st.global.f32 	[%rd19], %f11;
$L__BB0_9:
	ret;

}


// ===== COMPILED SASS (sm_100) =====

	.target	sm_100

	.elftype	@"ET_EXEC"


//--------------------- .note.nv.tkinfo           --------------------------
	.section	.note.nv.tkinfo,"",@"SHT_NOTE"
	.sectionflags	@"SHF_NOTE_NV_TKINFO"
	.tkinfo
        /*0018*/ 	.word	0x00000002
        /*0030*/ 	.string	""
        /*0030*/ 	.string	"ptxas"
        /*0030*/ 	.string	"Cuda compilation tools, release 13.0, V13.0.88"
        /*0030*/ 	.string	"Build cuda_13.0.r13.0/compiler.36424714_0"
        /*0030*/ 	.string	"-arch sm_100 -m 64 "



//--------------------- .note.nv.cuinfo           --------------------------
	.section	.note.nv.cuinfo,"",@"SHT_NOTE"
	.sectionflags	@"SHF_NOTE_NV_CUINFO"
        /*0018*/ 	.short	0x0002
        /*001a*/ 	.short	0x0064
        /*001c*/ 	.short	0x0082
	.zero		2


//--------------------- .nv.info                  --------------------------
	.section	.nv.info,"",@"SHT_CUDA_INFO"
	.align	4


	//----- nvinfo : EIATTR_REGCOUNT
	.align		4
        /*0000*/ 	.byte	0x04, 0x2f
        /*0002*/ 	.short	(.L_1 - .L_0)
	.align		4
.L_0:
        /*0004*/ 	.word	index@(_Z10cov_kernelPKfS0_Pfiiii)
        /*0008*/ 	.word	0x00000018


	//----- nvinfo : EIATTR_FRAME_SIZE
	.align		4
.L_1:
        /*000c*/ 	.byte	0x04, 0x11
        /*000e*/ 	.short	(.L_3 - .L_2)
	.align		4
.L_2:
        /*0010*/ 	.word	index@(_Z10cov_kernelPKfS0_Pfiiii)
        /*0014*/ 	.word	0x00000000


	//----- nvinfo : EIATTR_MIN_STACK_SIZE
	.align		4
.L_3:
        /*0018*/ 	.byte	0x04, 0x12
        /*001a*/ 	.short	(.L_5 - .L_4)
	.align		4
.L_4:
        /*001c*/ 	.word	index@(_Z10cov_kernelPKfS0_Pfiiii)
        /*0020*/ 	.word	0x00000000
.L_5:


//--------------------- .nv.compat                --------------------------
	.section	.nv.compat,"",@"SHT_CUDA_COMPAT_INFO"
	.align	4
        /*0000*/ 	.byte	0x02, 0x09, 0x00, 0x00, 0x02, 0x02, 0x01, 0x00, 0x02, 0x05, 0x05, 0x00, 0x03, 0x07, 0x01, 0x01
        /*0010*/ 	.byte	0x02, 0x03, 0x00, 0x00, 0x02, 0x06, 0x01, 0x00, 0x04, 0x0b, 0x08, 0x00, 0x09, 0x00, 0x00, 0x00
        /*0020*/ 	.byte	0x00, 0x00, 0x00, 0x00


//--------------------- .nv.info._Z10cov_kernelPKfS0_Pfiiii --------------------------
	.section	.nv.info._Z10cov_kernelPKfS0_Pfiiii,"",@"SHT_CUDA_INFO"
	.sectionflags	@""
	.align	4


	//----- nvinfo : EIATTR_CUDA_API_VERSION
	.align		4
        /*0000*/ 	.byte	0x04, 0x37
        /*0002*/ 	.short	(.L_7 - .L_6)
.L_6:
        /*0004*/ 	.word	0x00000082


	//----- nvinfo : EIATTR_KPARAM_INFO
	.align		4
.L_7:
        /*0008*/ 	.byte	0x04, 0x17
        /*000a*/ 	.short	(.L_9 - .L_8)
.L_8:
        /*000c*/ 	.word	0x00000000
        /*0010*/ 	.short	0x0006
        /*0012*/ 	.short	0x0024
        /*0014*/ 	.byte	0x00, 0xf0, 0x11, 0x00


	//----- nvinfo : EIATTR_KPARAM_INFO
	.align		4
.L_9:
        /*0018*/ 	.byte	0x04, 0x17
        /*001a*/ 	.short	(.L_11 - .L_10)
.L_10:
        /*001c*/ 	.word	0x00000000
        /*0020*/ 	.short	0x0005
        /*0022*/ 	.short	0x0020
        /*0024*/ 	.byte	0x00, 0xf0, 0x11, 0x00


	//----- nvinfo : EIATTR_KPARAM_INFO
	.align		4
.L_11:
        /*0028*/ 	.byte	0x04, 0x17
        /*002a*/ 	.short	(.L_13 - .L_12)
.L_12:
        /*002c*/ 	.word	0x00000000
        /*0030*/ 	.short	0x0004
        /*0032*/ 	.short	0x001c
        /*0034*/ 	.byte	0x00, 0xf0, 0x11, 0x00


	//----- nvinfo : EIATTR_KPARAM_INFO
	.align		4
.L_13:
        /*0038*/ 	.byte	0x04, 0x17
        /*003a*/ 	.short	(.L_15 - .L_14)
.L_14:
        /*003c*/ 	.word	0x00000000
        /*0040*/ 	.short	0x0003
        /*0042*/ 	.short	0x0018
        /*0044*/ 	.byte	0x00, 0xf0, 0x11, 0x00


	//----- nvinfo : EIATTR_KPARAM_INFO
	.align		4
.L_15:
        /*0048*/ 	.byte	0x04, 0x17
        /*004a*/ 	.short	(.L_17 - .L_16)
.L_16:
        /*004c*/ 	.word	0x00000000
        /*0050*/ 	.short	0x0002
        /*0052*/ 	.short	0x0010
        /*0054*/ 	.byte	0x00, 0xf5, 0x21, 0x00


	//----- nvinfo : EIATTR_KPARAM_INFO
	.align		4
.L_17:
        /*0058*/ 	.byte	0x04, 0x17
        /*005a*/ 	.short	(.L_19 - .L_18)
.L_18:
        /*005c*/ 	.word	0x00000000
        /*0060*/ 	.short	0x0001
        /*0062*/ 	.short	0x0008
        /*0064*/ 	.byte	0x00, 0xf5, 0x21, 0x00


	//----- nvinfo : EIATTR_KPARAM_INFO
	.align		4
.L_19:
        /*0068*/ 	.byte	0x04, 0x17
        /*006a*/ 	.short	(.L_21 - .L_20)
.L_20:
        /*006c*/ 	.word	0x00000000
        /*0070*/ 	.short	0x0000
        /*0072*/ 	.short	0x0000
        /*0074*/ 	.byte	0x00, 0xf5, 0x21, 0x00


	//----- nvinfo : EIATTR_SPARSE_MMA_MASK
	.align		4
.L_21:
        /*0078*/ 	.byte	0x03, 0x50
        /*007a*/ 	.short	0x0000


	//----- nvinfo : EIATTR_MAXREG_COUNT
	.align		4
        /*007c*/ 	.byte	0x03, 0x1b
        /*007e*/ 	.short	0x00ff


	//----- nvinfo : EIATTR_NUM_BARRIERS
	.align		4
        /*0080*/ 	.byte	0x02, 0x4c
        /*0082*/ 	.byte	0x01
	.zero		1


	//----- nvinfo : EIATTR_MERCURY_ISA_VERSION
	.align		4
        /*0084*/ 	.byte	0x03, 0x5f
        /*0086*/ 	.short	0x0101


	//----- nvinfo : EIATTR_VRC_CTA_INIT_COUNT
	.align		4
        /*0088*/ 	.byte	0x02, 0x4a
	.zero		1
	.zero		1


	//----- nvinfo : EIATTR_EXIT_INSTR_OFFSETS
	.align		4
        /*008c*/ 	.byte	0x04, 0x1c
        /*008e*/ 	.short	(.L_23 - .L_22)


	//   ....[0]....
.L_22:
        /*0090*/ 	.word	0x00000760


	//   ....[1]....
        /*0094*/ 	.word	0x000007e0


	//----- nvinfo : EIATTR_CRS_STACK_SIZE
	.align		4
.L_23:
        /*0098*/ 	.byte	0x04, 0x1e
        /*009a*/ 	.short	(.L_25 - .L_24)
.L_24:
        /*009c*/ 	.word	0x00000000


	//----- nvinfo : EIATTR_CBANK_PARAM_SIZE
	.align		4
.L_25:
        /*00a0*/ 	.byte	0x03, 0x19
        /*00a2*/ 	.short	0x0028


	//----- nvinfo : EIATTR_PARAM_CBANK
	.align		4
        /*00a4*/ 	.byte	0x04, 0x0a
        /*00a6*/ 	.short	(.L_27 - .L_26)
	.align		4
.L_26:
        /*00a8*/ 	.word	index@(.nv.constant0._Z10cov_kernelPKfS0_Pfiiii)
        /*00ac*/ 	.short	0x0380
        /*00ae*/ 	.short	0x0028


	//----- nvinfo : EIATTR_SW_WAR
	.align		4
.L_27:
        /*00b0*/ 	.byte	0x04, 0x36
        /*00b2*/ 	.short	(.L_29 - .L_28)
.L_28:
        /*00b4*/ 	.word	0x00000008
.L_29:


//--------------------- .nv.callgraph             --------------------------
	.section	.nv.callgraph,"",@"SHT_CUDA_CALLGRAPH"
	.align	4
	.sectionentsize	8
	.align		4
        /*0000*/ 	.word	0x00000000
	.align		4
        /*0004*/ 	.word	0xffffffff
	.align		4
        /*0008*/ 	.word	0x00000000
	.align		4
        /*000c*/ 	.word	0xfffffffe
	.align		4
        /*0010*/ 	.word	0x00000000
	.align		4
        /*0014*/ 	.word	0xfffffffd
	.align		4
        /*0018*/ 	.word	0x00000000
	.align		4
        /*001c*/ 	.word	0xfffffffc


//--------------------- .text._Z10cov_kernelPKfS0_Pfiiii --------------------------
	.section	.text._Z10cov_kernelPKfS0_Pfiiii,"ax",@progbits
	.align	128
        .global         _Z10cov_kernelPKfS0_Pfiiii
        .type           _Z10cov_kernelPKfS0_Pfiiii,@function
        .size           _Z10cov_kernelPKfS0_Pfiiii,(.L_x_6 - _Z10cov_kernelPKfS0_Pfiiii)
        .other          _Z10cov_kernelPKfS0_Pfiiii,@"STO_CUDA_ENTRY STV_DEFAULT"
_Z10cov_kernelPKfS0_Pfiiii:
.text._Z10cov_kernelPKfS0_Pfiiii:
[----:B------:R-:W-:Y:S01]  /*0000*/  LDC R1, c[0x0][0x37c] ;  /* 0x0000df00ff017b82 */ /* 0x000fe20000000800 */
[----:B------:R-:W0:Y:S07]  /*0010*/  S2R R8, SR_TID.X ;  /* 0x0000000000087919 */ /* 0x000e2e0000002100 */
[----:B------:R-:W1:Y:S01]  /*0020*/  LDC.64 R4, c[0x0][0x3a0] ;  /* 0x0000e800ff047b82 */ /* 0x000e620000000a00 */
[----:B------:R-:W2:Y:S01]  /*0030*/  LDCU UR4, c[0x0][0x360] ;  /* 0x00006c00ff0477ac */ /* 0x000ea20008000800 */
[----:B------:R-:W-:Y:S01]  /*0040*/  BSSY.RECONVERGENT B0, `(.L_x_0) ;  /* 0x000005d000007945 */ /* 0x000fe20003800200 */
[----:B------:R-:W3:Y:S01]  /*0050*/  S2R R0, SR_CTAID.X ;  /* 0x0000000000007919 */ /* 0x000ee20000002500 */
[----:B------:R-:W-:Y:S01]  /*0060*/  IMAD.MOV.U32 R16, RZ, RZ, RZ ;  /* 0x000000ffff107224 */ /* 0x000fe200078e00ff */
[----:B------:R-:W4:Y:S01]  /*0070*/  LDCU.64 UR6, c[0x0][0x358] ;  /* 0x00006b00ff0677ac */ /* 0x000f220008000a00 */
[----:B------:R-:W0:Y:S01]  /*0080*/  LDCU UR5, c[0x0][0x39c] ;  /* 0x00007380ff0577ac */ /* 0x000e220008000800 */
[----:B------:R-:W0:Y:S01]  /*0090*/  LDCU.64 UR8, c[0x0][0x380] ;  /* 0x00007000ff0877ac */ /* 0x000e220008000a00 */
[----:B--2---:R-:W-:-:S02]  /*00a0*/  IMAD.U32 R10, RZ, RZ, UR4 ;  /* 0x00000004ff0a7e24 */ /* 0x004fc4000f8e00ff */
[----:B-1----:R-:W-:-:S05]  /*00b0*/  IMAD R9, R5, R4, RZ ;  /* 0x0000000405097224 */ /* 0x002fca00078e02ff */
[----:B0-----:R-:W-:-:S13]  /*00c0*/  ISETP.GE.AND P0, PT, R8, R9, PT ;  /* 0x000000090800720c */ /* 0x001fda0003f06270 */
[----:B---34-:R-:W-:Y:S05]  /*00d0*/  @P0 BRA `(.L_x_1) ;  /* 0x00000004004c0947 */ /* 0x018fea0003800000 */
[----:B------:R-:W0:Y:S01]  /*00e0*/  LDCU UR4, c[0x0][0x39c] ;  /* 0x00007380ff0477ac */ /* 0x000e220008000800 */
[----:B------:R-:W-:Y:S01]  /*00f0*/  IABS R14, R0 ;  /* 0x00000000000e7213 */ /* 0x000fe20000000000 */
[----:B------:R-:W1:Y:S01]  /*0100*/  S2R R17, SR_CgaCtaId ;  /* 0x0000000000117919 */ /* 0x000e620000008800 */
[----:B------:R-:W-:Y:S01]  /*0110*/  IMAD.MOV.U32 R19, RZ, RZ, R8 ;  /* 0x000000ffff137224 */ /* 0x000fe200078e0008 */
[----:B0-----:R-:W-:-:S05]  /*0120*/  IADD3 R4, PT, PT, -R5, UR4, RZ ;  /* 0x0000000405047c10 */ /* 0x001fca000fffe1ff */
[----:B------:R-:W-:-:S05]  /*0130*/  VIADD R3, R4, 0x1 ;  /* 0x0000000104037836 */ /* 0x000fca0000000000 */
[----:B------:R-:W-:-:S04]  /*0140*/  IABS R13, R3 ;  /* 0x00000003000d7213 */ /* 0x000fc80000000000 */
[----:B------:R-:W0:Y:S08]  /*0150*/  I2F.RP R2, R13 ;  /* 0x0000000d00027306 */ /* 0x000e300000209400 */
[----:B0-----:R-:W0:Y:S02]  /*0160*/  MUFU.RCP R2, R2 ;  /* 0x0000000200027308 */ /* 0x001e240000001000 */
[----:B0-----:R-:W-:-:S06]  /*0170*/  VIADD R6, R2, 0xffffffe ;  /* 0x0ffffffe02067836 */ /* 0x001fcc0000000000 */
[----:B------:R0:W2:Y:S02]  /*0180*/  F2I.FTZ.U32.TRUNC.NTZ R7, R6 ;  /* 0x0000000600077305 */ /* 0x0000a4000021f000 */
[----:B0-----:R-:W-:Y:S02]  /*0190*/  HFMA2 R6, -RZ, RZ, 0, 0 ;  /* 0x00000000ff067431 */ /* 0x001fe400000001ff */
[----:B--2---:R-:W-:-:S04]  /*01a0*/  IMAD.MOV R12, RZ, RZ, -R7 ;  /* 0x000000ffff0c7224 */ /* 0x004fc800078e0a07 */
[----:B------:R-:W-:Y:S01]  /*01b0*/  IMAD R11, R12, R13, RZ ;  /* 0x0000000d0c0b7224 */ /* 0x000fe200078e02ff */
[----:B------:R-:W-:-:S03]  /*01c0*/  IABS R12, R3 ;  /* 0x00000003000c7213 */ /* 0x000fc60000000000 */
[----:B------:R-:W-:Y:S01]  /*01d0*/  IMAD.HI.U32 R7, R7, R11, R6 ;  /* 0x0000000b07077227 */ /* 0x000fe200078e0006 */
[----:B------:R-:W-:-:S03]  /*01e0*/  IABS R11, R5 ;  /* 0x00000005000b7213 */ /* 0x000fc60000000000 */
[----:B------:R-:W-:Y:S02]  /*01f0*/  IMAD.MOV R15, RZ, RZ, -R12 ;  /* 0x000000ffff0f7224 */ /* 0x000fe400078e0a0c */
[----:B------:R-:W-:Y:S01]  /*0200*/  IMAD.HI.U32 R2, R7, R14, RZ ;  /* 0x0000000e07027227 */ /* 0x000fe200078e00ff */
[----:B------:R-:W0:Y:S03]  /*0210*/  I2F.RP R12, R11 ;  /* 0x0000000b000c7306 */ /* 0x000e260000209400 */
[----:B------:R-:W-:-:S05]  /*0220*/  IMAD R6, R2, R15, R14 ;  /* 0x0000000f02067224 */ /* 0x000fca00078e020e */
[----:B------:R-:W-:Y:S01]  /*0230*/  ISETP.GT.U32.AND P1, PT, R13, R6, PT ;  /* 0x000000060d00720c */ /* 0x000fe20003f24070 */
[----:B0-----:R-:W0:-:S12]  /*0240*/  MUFU.RCP R12, R12 ;  /* 0x0000000c000c7308 */ /* 0x001e180000001000 */
[----:B------:R-:W-:Y:S02]  /*0250*/  @!P1 IMAD.IADD R6, R6, 0x1, -R13 ;  /* 0x0000000106069824 */ /* 0x000fe400078e0a0d */
[----:B------:R-:W-:Y:S01]  /*0260*/  @!P1 VIADD R2, R2, 0x1 ;  /* 0x0000000102029836 */ /* 0x000fe20000000000 */
[----:B------:R-:W-:Y:S02]  /*0270*/  ISETP.NE.AND P1, PT, R3, RZ, PT ;  /* 0x000000ff0300720c */ /* 0x000fe40003f25270 */
[----:B------:R-:W-:Y:S02]  /*0280*/  ISETP.GE.U32.AND P0, PT, R6, R13, PT ;  /* 0x0000000d0600720c */ /* 0x000fe40003f06070 */
[----:B------:R-:W-:-:S04]  /*0290*/  LOP3.LUT R6, R0, R3, RZ, 0x3c, !PT ;  /* 0x0000000300067212 */ /* 0x000fc800078e3cff */
[----:B------:R-:W-:Y:S01]  /*02a0*/  ISETP.GE.AND P2, PT, R6, RZ, PT ;  /* 0x000000ff0600720c */ /* 0x000fe20003f46270 */
[----:B0-----:R-:W-:Y:S02]  /*02b0*/  VIADD R6, R12, 0xffffffe ;  /* 0x0ffffffe0c067836 */ /* 0x001fe40000000000 */
[----:B------:R-:W0:Y:S02]  /*02c0*/  LDC R12, c[0x0][0x3a4] ;  /* 0x0000e900ff0c7b82 */ /* 0x000e240000000800 */
[----:B------:R2:W3:Y:S02]  /*02d0*/  F2I.FTZ.U32.TRUNC.NTZ R7, R6 ;  /* 0x0000000600077305 */ /* 0x0004e4000021f000 */
[----:B------:R-:W-:Y:S02]  /*02e0*/  @P0 IADD3 R2, PT, PT, R2, 0x1, RZ ;  /* 0x0000000102020810 */ /* 0x000fe40007ffe0ff */
[----:B------:R-:W-:-:S03]  /*02f0*/  ISETP.NE.AND P0, PT, R5, RZ, PT ;  /* 0x000000ff0500720c */ /* 0x000fc60003f05270 */
[----:B------:R-:W-:Y:S01]  /*0300*/  IMAD.MOV.U32 R13, RZ, RZ, R2 ;  /* 0x000000ffff0d7224 */ /* 0x000fe200078e0002 */
[----:B--2---:R-:W-:-:S03]  /*0310*/  MOV R6, RZ ;  /* 0x000000ff00067202 */ /* 0x004fc60000000f00 */
[----:B------:R-:W-:Y:S01]  /*0320*/  @!P2 IMAD.MOV R13, RZ, RZ, -R13 ;  /* 0x000000ffff0da224 */ /* 0x000fe200078e0a0d */
[----:B------:R-:W-:Y:S02]  /*0330*/  @!P1 LOP3.LUT R13, RZ, R3, RZ, 0x33, !PT ;  /* 0x00000003ff0d9212 */ /* 0x000fe400078e33ff */
[----:B------:R-:W2:Y:S01]  /*0340*/  LDC.64 R2, c[0x0][0x388] ;  /* 0x0000e200ff027b82 */ /* 0x000ea20000000a00 */
[----:B---3--:R-:W-:Y:S02]  /*0350*/  IMAD.MOV R16, RZ, RZ, -R7 ;  /* 0x000000ffff107224 */ /* 0x008fe400078e0a07 */
[----:B------:R-:W-:Y:S01]  /*0360*/  IMAD R15, R4, R13, R13 ;  /* 0x0000000d040f7224 */ /* 0x000fe200078e020d */
[----:B------:R-:W-:Y:S01]  /*0370*/  MOV R4, 0x400 ;  /* 0x0000040000047802 */ /* 0x000fe20000000f00 */
[----:B------:R-:W-:Y:S02]  /*0380*/  IMAD R21, R13, UR4, RZ ;  /* 0x000000040d157c24 */ /* 0x000fe4000f8e02ff */
[----:B------:R-:W-:Y:S01]  /*0390*/  IMAD.IADD R14, R0, 0x1, -R15 ;  /* 0x00000001000e7824 */ /* 0x000fe200078e0a0f */
[----:B-1----:R-:W-:Y:S01]  /*03a0*/  LEA R13, R17, R4, 0x18 ;  /* 0x00000004110d7211 */ /* 0x002fe200078ec0ff */
[----:B------:R-:W-:Y:S01]  /*03b0*/  IMAD R15, R16, R11, RZ ;  /* 0x0000000b100f7224 */ /* 0x000fe200078e02ff */
[----:B------:R-:W-:Y:S01]  /*03c0*/  LOP3.LUT R17, RZ, R5, RZ, 0x33, !PT ;  /* 0x00000005ff117212 */ /* 0x000fe200078e33ff */
[----:B------:R-:W-:Y:S01]  /*03d0*/  IMAD.MOV.U32 R16, RZ, RZ, RZ ;  /* 0x000000ffff107224 */ /* 0x000fe200078e00ff */
[----:B------:R-:W-:Y:S01]  /*03e0*/  IADD3 R14, P1, PT, R14, R21, RZ ;  /* 0x000000150e0e7210 */ /* 0x000fe20007f3e0ff */
[----:B------:R-:W-:-:S03]  /*03f0*/  IMAD.HI.U32 R15, R7, R15, R6 ;  /* 0x0000000f070f7227 */ /* 0x000fc600078e0006 */
[----:B------:R-:W-:-:S09]  /*0400*/  LEA.HI.X.SX32 R18, R21, RZ, 0x1, P1 ;  /* 0x000000ff15127211 */ /* 0x000fd200008f0eff */
.L_x_2:
[----:B------:R-:W-:Y:S02]  /*0410*/  IABS R6, R19 ;  /* 0x0000001300067213 */ /* 0x000fe40000000000 */
[----:B0-----:R-:W-:-:S03]  /*0420*/  IABS R7, R12 ;  /* 0x0000000c00077213 */ /* 0x001fc60000000000 */
[----:B------:R-:W-:-:S04]  /*0430*/  IMAD.HI.U32 R4, R15, R6, RZ ;  /* 0x000000060f047227 */ /* 0x000fc800078e00ff */
[----:B------:R-:W-:-:S04]  /*0440*/  IMAD.MOV R5, RZ, RZ, -R4 ;  /* 0x000000ffff057224 */ /* 0x000fc800078e0a04 */
[----:B------:R-:W-:Y:S01]  /*0450*/  IMAD R6, R7, R5, R6 ;  /* 0x0000000507067224 */ /* 0x000fe200078e0206 */
[----:B------:R-:W-:-:S04]  /*0460*/  LOP3.LUT R5, R19, R12, RZ, 0x3c, !PT ;  /* 0x0000000c13057212 */ /* 0x000fc800078e3cff */
[----:B------:R-:W-:Y:S02]  /*0470*/  ISETP.GT.U32.AND P2, PT, R11, R6, PT ;  /* 0x000000060b00720c */ /* 0x000fe40003f44070 */
[----:B------:R-:W-:-:S11]  /*0480*/  ISETP.GE.AND P3, PT, R5, RZ, PT ;  /* 0x000000ff0500720c */ /* 0x000fd60003f66270 */
[----:B------:R-:W-:Y:S01]  /*0490*/  @!P2 IMAD.IADD R6, R6, 0x1, -R7 ;  /* 0x000000010606a824 */ /* 0x000fe200078e0a07 */
[----:B------:R-:W-:-:S04]  /*04a0*/  @!P2 IADD3 R4, PT, PT, R4, 0x1, RZ ;  /* 0x000000010404a810 */ /* 0x000fc80007ffe0ff */
[----:B------:R-:W-:-:S13]  /*04b0*/  ISETP.GE.U32.AND P1, PT, R6, R11, PT ;  /* 0x0000000b0600720c */ /* 0x000fda0003f26070 */
[----:B------:R-:W-:-:S04]  /*04c0*/  @P1 VIADD R4, R4, 0x1 ;  /* 0x0000000104041836 */ /* 0x000fc80000000000 */
[----:B------:R-:W-:-:S05]  /*04d0*/  @!P3 IMAD.MOV R4, RZ, RZ, -R4 ;  /* 0x000000ffff04b224 */ /* 0x000fca00078e0a04 */
[----:B------:R-:W-:Y:S01]  /*04e0*/  SEL R6, R17, R4, !P0 ;  /* 0x0000000411067207 */ /* 0x000fe20004000000 */
[----:B--2---:R-:W-:-:S04]  /*04f0*/  IMAD.WIDE R4, R19, 0x4, R2 ;  /* 0x0000000413047825 */ /* 0x004fc800078e0202 */
[----:B------:R-:W-:Y:S02]  /*0500*/  IMAD.MOV R7, RZ, RZ, -R6 ;  /* 0x000000ffff077224 */ /* 0x000fe400078e0a06 */
[----:B------:R-:W-:Y:S01]  /*0510*/  IMAD R6, R6, UR5, RZ ;  /* 0x0000000506067c24 */ /* 0x000fe2000f8e02ff */
[----:B------:R-:W2:Y:S01]  /*0520*/  LDG.E R5, desc[UR6][R4.64] ;  /* 0x0000000604057981 */ /* 0x000ea2000c1e1900 */
[----:B------:R-:W-:-:S03]  /*0530*/  IMAD R7, R12, R7, R19 ;  /* 0x000000070c077224 */ /* 0x000fc600078e0213 */
[--C-:B------:R-:W-:Y:S02]  /*0540*/  SHF.R.S32.HI R21, RZ, 0x1f, R6.reuse ;  /* 0x0000001fff157819 */ /* 0x100fe40000011406 */
[----:B------:R-:W-:Y:S02]  /*0550*/  IADD3 R20, P1, P2, R7, R14, R6 ;  /* 0x0000000e07147210 */ /* 0x000fe40007a3e006 */
[----:B------:R-:W-:-:S04]  /*0560*/  SHF.R.S32.HI R7, RZ, 0x1f, R7 ;  /* 0x0000001fff077819 */ /* 0x000fc80000011407 */
[----:B------:R-:W-:Y:S02]  /*0570*/  IADD3.X R7, PT, PT, R7, R18, R21, P1, P2 ;  /* 0x0000001207077210 */ /* 0x000fe40000fe4415 */
[----:B------:R-:W-:-:S04]  /*0580*/  LEA R6, P1, R20, UR8, 0x2 ;  /* 0x0000000814067c11 */ /* 0x000fc8000f8210ff */
[----:B------:R-:W-:-:S05]  /*0590*/  LEA.HI.X R7, R20, UR9, R7, 0x2, P1 ;  /* 0x0000000914077c11 */ /* 0x000fca00088f1407 */
[----:B------:R-:W3:Y:S01]  /*05a0*/  LDG.E R6, desc[UR6][R6.64] ;  /* 0x0000000606067981 */ /* 0x000ee2000c1e1900 */
[----:B------:R-:W-:-:S05]  /*05b0*/  IMAD.IADD R19, R10, 0x1, R19 ;  /* 0x000000010a137824 */ /* 0x000fca00078e0213 */
[C---:B------:R-:W-:Y:S02]  /*05c0*/  LEA R20, R19.reuse, R13, 0x2 ;  /* 0x0000000d13147211 */ /* 0x040fe400078e10ff */
[----:B------:R-:W-:-:S03]  /*05d0*/  ISETP.GE.AND P1, PT, R19, R9, PT ;  /* 0x000000091300720c */ /* 0x000fc60003f26270 */
[----:B--2---:R1:W-:Y:S01]  /*05e0*/  STS [R20], R5 ;  /* 0x0000000514007388 */ /* 0x0043e20000000800 */
[----:B---3--:R-:W-:-:S09]  /*05f0*/  FFMA R16, R5, R6, R16 ;  /* 0x0000000605107223 */ /* 0x008fd20000000010 */
[----:B-1----:R-:W-:Y:S05]  /*0600*/  @!P1 BRA `(.L_x_2) ;  /* 0xfffffffc00809947 */ /* 0x002fea000383ffff */
.L_x_1:
[----:B------:R-:W-:Y:S05]  /*0610*/  BSYNC.RECONVERGENT B0 ;  /* 0x0000000000007941 */ /* 0x000fea0003800200 */
.L_x_0:
[----:B------:R-:W0:Y:S01]  /*0620*/  S2UR UR5, SR_CgaCtaId ;  /* 0x00000000000579c3 */ /* 0x000e220000008800 */
[----:B------:R-:W-:Y:S01]  /*0630*/  UMOV UR4, 0x400 ;  /* 0x0000040000047882 */ /* 0x000fe20000000000 */
[----:B------:R-:W-:Y:S02]  /*0640*/  ISETP.GE.U32.AND P0, PT, R10, 0x2, PT ;  /* 0x000000020a00780c */ /* 0x000fe40003f06070 */
[----:B------:R-:W-:Y:S01]  /*0650*/  ISETP.NE.AND P1, PT, R8, RZ, PT ;  /* 0x000000ff0800720c */ /* 0x000fe20003f25270 */
[----:B0-----:R-:W-:-:S06]  /*0660*/  ULEA UR4, UR5, UR4, 0x18 ;  /* 0x0000000405047291 */ /* 0x001fcc000f8ec0ff */
[----:B------:R-:W-:-:S05]  /*0670*/  LEA R3, R8, UR4, 0x2 ;  /* 0x0000000408037c11 */ /* 0x000fca000f8e10ff */
[----:B------:R0:W-:Y:S01]  /*0680*/  STS [R3], R16 ;  /* 0x0000001003007388 */ /* 0x0001e20000000800 */
[----:B------:R-:W-:Y:S06]  /*0690*/  BAR.SYNC.DEFER_BLOCKING 0x0 ;  /* 0x0000000000007b1d */ /* 0x000fec0000010000 */
[----:B------:R-:W-:Y:S05]  /*06a0*/  @!P0 BRA `(.L_x_3) ;  /* 0x00000000002c8947 */ /* 0x000fea0003800000 */
.L_x_4:
[----:B------:R-:W-:-:S04]  /*06b0*/  SHF.R.U32.HI R6, RZ, 0x1, R10 ;  /* 0x00000001ff067819 */ /* 0x000fc8000001160a */
[----:B------:R-:W-:-:S13]  /*06c0*/  ISETP.GE.U32.AND P0, PT, R8, R6, PT ;  /* 0x000000060800720c */ /* 0x000fda0003f06070 */
[----:B------:R-:W-:Y:S01]  /*06d0*/  @!P0 IMAD R2, R6, 0x4, R3 ;  /* 0x0000000406028824 */ /* 0x000fe200078e0203 */
[----:B------:R-:W-:Y:S05]  /*06e0*/  @!P0 LDS R5, [R3] ;  /* 0x0000000003058984 */ /* 0x000fea0000000800 */
[----:B------:R-:W1:Y:S02]  /*06f0*/  @!P0 LDS R2, [R2] ;  /* 0x0000000002028984 */ /* 0x000e640000000800 */
[----:B-1----:R-:W-:-:S05]  /*0700*/  @!P0 FADD R4, R2, R5 ;  /* 0x0000000502048221 */ /* 0x002fca0000000000 */
[----:B------:R1:W-:Y:S01]  /*0710*/  @!P0 STS [R3], R4 ;  /* 0x0000000403008388 */ /* 0x0003e20000000800 */
[----:B------:R-:W-:Y:S01]  /*0720*/  BAR.SYNC.DEFER_BLOCKING 0x0 ;  /* 0x0000000000007b1d */ /* 0x000fe20000010000 */
[----:B------:R-:W-:Y:S01]  /*0730*/  ISETP.GT.U32.AND P0, PT, R10, 0x3, PT ;  /* 0x000000030a00780c */ /* 0x000fe20003f04070 */
[----:B------:R-:W-:-:S12]  /*0740*/  IMAD.MOV.U32 R10, RZ, RZ, R6 ;  /* 0x000000ffff0a7224 */ /* 0x000fd800078e0006 */
[----:B-1----:R-:W-:Y:S05]  /*0750*/  @P0 BRA `(.L_x_4) ;  /* 0xfffffffc00d40947 */ /* 0x002fea000383ffff */
.L_x_3:
[----:B------:R-:W-:Y:S05]  /*0760*/  @P1 EXIT ;  /* 0x000000000000194d */ /* 0x000fea0003800000 */
[----:B------:R-:W1:Y:S01]  /*0770*/  S2UR UR5, SR_CgaCtaId ;  /* 0x00000000000579c3 */ /* 0x000e620000008800 */
[----:B------:R-:W-:-:S07]  /*0780*/  UMOV UR4, 0x400 ;  /* 0x0000040000047882 */ /* 0x000fce0000000000 */
[----:B0-----:R-:W0:Y:S01]  /*0790*/  LDC.64 R2, c[0x0][0x390] ;  /* 0x0000e400ff027b82 */ /* 0x001e220000000a00 */
[----:B-1----:R-:W-:Y:S01]  /*07a0*/  ULEA UR4, UR5, UR4, 0x18 ;  /* 0x0000000405047291 */ /* 0x002fe2000f8ec0ff */
[----:B0-----:R-:W-:-:S08]  /*07b0*/  IMAD.WIDE.U32 R2, R0, 0x4, R2 ;  /* 0x0000000400027825 */ /* 0x001fd000078e0002 */
[----:B------:R-:W0:Y:S04]  /*07c0*/  LDS R5, [UR4] ;  /* 0x00000004ff057984 */ /* 0x000e280008000800 */
[----:B0-----:R-:W-:Y:S01]  /*07d0*/  STG.E desc[UR6][R2.64], R5 ;  /* 0x0000000502007986 */ /* 0x001fe2000c101906 */
[----:B------:R-:W-:Y:S05]  /*07e0*/  EXIT ;  /* 0x000000000000794d */ /* 0x000fea0003800000 */
.L_x_5:
[----:B------:R-:W-:-:S00]  /*07f0*/  BRA `(.L_x_5) ;  /* 0xfffffffc00fc7947 */ /* 0x000fc0000383ffff */
[----:B------:R-:W-:-:S00]  /*0800*/  NOP ;  /* 0x0000000000007918 */ /* 0x000fc00000000000 */
[----:B------:R-:W-:-:S00]  /*0810*/  NOP ;  /* 0x0000000000007918 */ /* 0x000fc00000000000 */
[----:B------:R-:W-:-:S00]  /*0820*/  NOP ;  /* 0x0000000000007918 */ /* 0x000fc00000000000 */
[----:B------:R-:W-:-:S00]  /*0830*/  NOP ;  /* 0x0000000000007918 */ /* 0x000fc00000000000 */
[----:B------:R-:W-:-:S00]  /*0840*/  NOP ;  /* 0x0000000000007918 */ /* 0x000fc00000000000 */
[----:B------:R-:W-:-:S00]  /*0850*/  NOP ;  /* 0x0000000000007918 */ /* 0x000fc00000000000 */
[----:B------:R-:W-:-:S00]  /*0860*/  NOP ;  /* 0x0000000000007918 */ /* 0x000fc00000000000 */
[----:B------:R-:W-:-:S00]  /*0870*/  NOP ;  /* 0x0000000000007918 */ /* 0x000fc00000000000 */
.L_x_6:


//--------------------- .nv.shared._Z10cov_kernelPKfS0_Pfiiii --------------------------
	.section	.nv.shared._Z10cov_kernelPKfS0_Pfiiii,"aw",@nobits
	.sectionflags	@""
	.align	16
	.zero		1024


//--------------------- .nv.shared.reserved.0     --------------------------
	.section	.nv.shared.reserved.0,"aw",@nobits
	.weak		__nv_reservedSMEM_offset_0_alias
	.size		__nv_reservedSMEM_offset_0_alias, 0, 64
	.other		__nv_reservedSMEM_offset_0_alias,@"STO_CUDA_RESERVED_SHARED STV_DEFAULT"
__nv_reservedSMEM_offset_0_alias:
	.zero		0
	.zero		64


//--------------------- .nv.constant0._Z10cov_kernelPKfS0_Pfiiii --------------------------
	.section	.nv.constant0._Z10cov_kernelPKfS0_Pfiiii,"a",@progbits
	.sectionflags	@""
	.align	4
.nv.constant0._Z10cov_kernelPKfS0_Pfiiii:
	.zero		936


//--------------------- SYMBOLS --------------------------

	.type		.nv.reservedSmem.offset0,@object
	.size		.nv.reservedSmem.offset0,0x4
	.type		.nv.reservedSmem.cap,@object
	.size		.nv.reservedSmem.cap,0x4
